//
// Generated by NVIDIA NVVM Compiler
//
// Compiler Build ID: CL-36424714
// Cuda compilation tools, release 13.0, V13.0.88
// Based on NVVM 20.0.0
//

.version 9.0
.target sm_100
.address_size 64

	// .globl	_Z16dotProductSharedPiS_S_
// _ZZ16dotProductSharedPiS_S_E12dataPerBlock has been demoted

.visible .entry _Z16dotProductSharedPiS_S_(
	.param .u64 .ptr .align 1 _Z16dotProductSharedPiS_S__param_0,
	.param .u64 .ptr .align 1 _Z16dotProductSharedPiS_S__param_1,
	.param .u64 .ptr .align 1 _Z16dotProductSharedPiS_S__param_2
)
{
	.reg .pred 	%p<10>;
	.reg .b32 	%r<130>;
	.reg .b64 	%rd<12>;
	// demoted variable
	.shared .align 4 .b8 _ZZ16dotProductSharedPiS_S_E12dataPerBlock[32];
	ld.param.u64 	%rd1, [_Z16dotProductSharedPiS_S__param_0];
	ld.param.u64 	%rd2, [_Z16dotProductSharedPiS_S__param_1];
	ld.param.u64 	%rd3, [_Z16dotProductSharedPiS_S__param_2];
	cvta.to.global.u64 	%rd4, %rd3;
	cvta.to.global.u64 	%rd5, %rd2;
	mov.u32 	%r1, %ctaid.x;
	mov.u32 	%r2, %ntid.x;
	mov.u32 	%r36, %tid.x;
	mad.lo.s32 	%r37, %r1, %r2, %r36;
	mul.wide.s32 	%rd6, %r37, 4;
	add.s64 	%rd7, %rd5, %rd6;
	ld.global.u32 	%r38, [%rd7];
	add.s64 	%rd8, %rd4, %rd6;
	ld.global.u32 	%r39, [%rd8];
	mul.lo.s32 	%r40, %r39, %r38;
	shl.b32 	%r41, %r36, 2;
	mov.u32 	%r42, _ZZ16dotProductSharedPiS_S_E12dataPerBlock;
	add.s32 	%r43, %r42, %r41;
	st.shared.u32 	[%r43], %r40;
	bar.sync 	0;
	setp.ne.s32 	%p1, %r36, 0;
	@%p1 bra 	$L__BB0_14;
	and.b32  	%r3, %r2, 15;
	setp.lt.u32 	%p2, %r2, 16;
	mov.b32 	%r121, 0;
	mov.u32 	%r129, %r121;
	@%p2 bra 	$L__BB0_4;
	and.b32  	%r121, %r2, 2032;
	add.s32 	%r114, %r42, 32;
	and.b32  	%r49, %r2, -16;
	neg.s32 	%r115, %r49;
	mov.b32 	%r129, 0;
$L__BB0_3:
	.pragma "nounroll";
	ld.shared.u32 	%r50, [%r114+-32];
	add.s32 	%r51, %r50, %r129;
	ld.shared.u32 	%r52, [%r114+-28];
	add.s32 	%r53, %r52, %r51;
	ld.shared.u32 	%r54, [%r114+-24];
	add.s32 	%r55, %r54, %r53;
	ld.shared.u32 	%r56, [%r114+-20];
	add.s32 	%r57, %r56, %r55;
	ld.shared.u32 	%r58, [%r114+-16];
	add.s32 	%r59, %r58, %r57;
	ld.shared.u32 	%r60, [%r114+-12];
	add.s32 	%r61, %r60, %r59;
	ld.shared.u32 	%r62, [%r114+-8];
	add.s32 	%r63, %r62, %r61;
	ld.shared.u32 	%r64, [%r114+-4];
	add.s32 	%r65, %r64, %r63;
	ld.shared.u32 	%r66, [%r114];
	add.s32 	%r67, %r66, %r65;
	ld.shared.u32 	%r68, [%r114+4];
	add.s32 	%r69, %r68, %r67;
	ld.shared.u32 	%r70, [%r114+8];
	add.s32 	%r71, %r70, %r69;
	ld.shared.u32 	%r72, [%r114+12];
	add.s32 	%r73, %r72, %r71;
	ld.shared.u32 	%r74, [%r114+16];
	add.s32 	%r75, %r74, %r73;
	ld.shared.u32 	%r76, [%r114+20];
	add.s32 	%r77, %r76, %r75;
	ld.shared.u32 	%r78, [%r114+24];
	add.s32 	%r79, %r78, %r77;
	ld.shared.u32 	%r80, [%r114+28];
	add.s32 	%r129, %r80, %r79;
	add.s32 	%r115, %r115, 16;
	add.s32 	%r114, %r114, 64;
	setp.ne.s32 	%p3, %r115, 0;
	@%p3 bra 	$L__BB0_3;
$L__BB0_4:
	setp.eq.s32 	%p4, %r3, 0;
	@%p4 bra 	$L__BB0_13;
	and.b32  	%r15, %r2, 7;
	setp.lt.u32 	%p5, %r3, 8;
	@%p5 bra 	$L__BB0_7;
	shl.b32 	%r82, %r121, 2;
	add.s32 	%r84, %r42, %r82;
	ld.shared.u32 	%r85, [%r84];
	add.s32 	%r86, %r85, %r129;
	ld.shared.u32 	%r87, [%r84+4];
	add.s32 	%r88, %r87, %r86;
	ld.shared.u32 	%r89, [%r84+8];
	add.s32 	%r90, %r89, %r88;
	ld.shared.u32 	%r91, [%r84+12];
	add.s32 	%r92, %r91, %r90;
	ld.shared.u32 	%r93, [%r84+16];
	add.s32 	%r94, %r93, %r92;
	ld.shared.u32 	%r95, [%r84+20];
	add.s32 	%r96, %r95, %r94;
	ld.shared.u32 	%r97, [%r84+24];
	add.s32 	%r98, %r97, %r96;
	ld.shared.u32 	%r99, [%r84+28];
	add.s32 	%r129, %r99, %r98;
	add.s32 	%r121, %r121, 8;
$L__BB0_7:
	setp.eq.s32 	%p6, %r15, 0;
	@%p6 bra 	$L__BB0_13;
	and.b32  	%r21, %r2, 3;
	setp.lt.u32 	%p7, %r15, 4;
	@%p7 bra 	$L__BB0_10;
	shl.b32 	%r101, %r121, 2;
	add.s32 	%r103, %r42, %r101;
	ld.shared.u32 	%r104, [%r103];
	add.s32 	%r105, %r104, %r129;
	ld.shared.u32 	%r106, [%r103+4];
	add.s32 	%r107, %r106, %r105;
	ld.shared.u32 	%r108, [%r103+8];
	add.s32 	%r109, %r108, %r107;
	ld.shared.u32 	%r110, [%r103+12];
	add.s32 	%r129, %r110, %r109;
	add.s32 	%r121, %r121, 4;
$L__BB0_10:
	setp.eq.s32 	%p8, %r21, 0;
	@%p8 bra 	$L__BB0_13;
	shl.b32 	%r111, %r121, 2;
	add.s32 	%r127, %r42, %r111;
	neg.s32 	%r126, %r21;
$L__BB0_12:
	.pragma "nounroll";
	ld.shared.u32 	%r113, [%r127];
	add.s32 	%r129, %r113, %r129;
	add.s32 	%r127, %r127, 4;
	add.s32 	%r126, %r126, 1;
	setp.ne.s32 	%p9, %r126, 0;
	@%p9 bra 	$L__BB0_12;
$L__BB0_13:
	cvta.to.global.u64 	%rd9, %rd1;
	mul.wide.u32 	%rd10, %r1, 4;
	add.s64 	%rd11, %rd9, %rd10;
	st.global.u32 	[%rd11], %r129;
$L__BB0_14:
	ret;

}


// ===== COMPILED SASS (sm_100) =====

	.target	sm_100

	.elftype	@"ET_EXEC"


//--------------------- .note.nv.tkinfo           --------------------------
	.section	.note.nv.tkinfo,"",@"SHT_NOTE"
	.sectionflags	@"SHF_NOTE_NV_TKINFO"
	.tkinfo
        /*0018*/ 	.word	0x00000002
        /*0030*/ 	.string	""
        /*0030*/ 	.string	"ptxas"
        /*0030*/ 	.string	"Cuda compilation tools, release 13.0, V13.0.88"
        /*0030*/ 	.string	"Build cuda_13.0.r13.0/compiler.36424714_0"
        /*0030*/ 	.string	"-arch sm_100 -m 64 "



//--------------------- .note.nv.cuinfo           --------------------------
	.section	.note.nv.cuinfo,"",@"SHT_NOTE"
	.sectionflags	@"SHF_NOTE_NV_CUINFO"
        /*0018*/ 	.short	0x0002
        /*001a*/ 	.short	0x0064
        /*001c*/ 	.short	0x0082
	.zero		2


//--------------------- .nv.info                  --------------------------
	.section	.nv.info,"",@"SHT_CUDA_INFO"
	.align	4


	//----- nvinfo : EIATTR_REGCOUNT
	.align		4
        /*0000*/ 	.byte	0x04, 0x2f
        /*0002*/ 	.short	(.L_1 - .L_0)
	.align		4
.L_0:
        /*0004*/ 	.word	index@(_Z16dotProductSharedPiS_S_)
        /*0008*/ 	.word	0x0000001b


	//----- nvinfo : EIATTR_FRAME_SIZE
	.align		4
.L_1:
        /*000c*/ 	.byte	0x04, 0x11
        /*000e*/ 	.short	(.L_3 - .L_2)
	.align		4
.L_2:
        /*0010*/ 	.word	index@(_Z16dotProductSharedPiS_S_)
        /*0014*/ 	.word	0x00000000


	//----- nvinfo : EIATTR_MIN_STACK_SIZE
	.align		4
.L_3:
        /*0018*/ 	.byte	0x04, 0x12
        /*001a*/ 	.short	(.L_5 - .L_4)
	.align		4
.L_4:
        /*001c*/ 	.word	index@(_Z16dotProductSharedPiS_S_)
        /*0020*/ 	.word	0x00000000
.L_5:


//--------------------- .nv.compat                --------------------------
	.section	.nv.compat,"",@"SHT_CUDA_COMPAT_INFO"
	.align	4
        /*0000*/ 	.byte	0x02, 0x09, 0x00, 0x00, 0x02, 0x02, 0x01, 0x00, 0x02, 0x05, 0x05, 0x00, 0x03, 0x07, 0x01, 0x01
        /*0010*/ 	.byte	0x02, 0x03, 0x00, 0x00, 0x02, 0x06, 0x01, 0x00, 0x04, 0x0b, 0x08, 0x00, 0x09, 0x00, 0x00, 0x00
        /*0020*/ 	.byte	0x00, 0x00, 0x00, 0x00


//--------------------- .nv.info._Z16dotProductSharedPiS_S_ --------------------------
	.section	.nv.info._Z16dotProductSharedPiS_S_,"",@"SHT_CUDA_INFO"
	.sectionflags	@""
	.align	4


	//----- nvinfo : EIATTR_CUDA_API_VERSION
	.align		4
        /*0000*/ 	.byte	0x04, 0x37
        /*0002*/ 	.short	(.L_7 - .L_6)
.L_6:
        /*0004*/ 	.word	0x00000082


	//----- nvinfo : EIATTR_KPARAM_INFO
	.align		4
.L_7:
        /*0008*/ 	.byte	0x04, 0x17
        /*000a*/ 	.short	(.L_9 - .L_8)
.L_8:
        /*000c*/ 	.word	0x00000000
        /*0010*/ 	.short	0x0002
        /*0012*/ 	.short	0x0010
        /*0014*/ 	.byte	0x00, 0xf5, 0x21, 0x00


	//----- nvinfo : EIATTR_KPARAM_INFO
	.align		4
.L_9:
        /*0018*/ 	.byte	0x04, 0x17
        /*001a*/ 	.short	(.L_11 - .L_10)
.L_10:
        /*001c*/ 	.word	0x00000000
        /*0020*/ 	.short	0x0001
        /*0022*/ 	.short	0x0008
        /*0024*/ 	.byte	0x00, 0xf5, 0x21, 0x00


	//----- nvinfo : EIATTR_KPARAM_INFO
	.align		4
.L_11:
        /*0028*/ 	.byte	0x04, 0x17
        /*002a*/ 	.short	(.L_13 - .L_12)
.L_12:
        /*002c*/ 	.word	0x00000000
        /*0030*/ 	.short	0x0000
        /*0032*/ 	.short	0x0000
        /*0034*/ 	.byte	0x00, 0xf5, 0x21, 0x00


	//----- nvinfo : EIATTR_SPARSE_MMA_MASK
	.align		4
.L_13:
        /*0038*/ 	.byte	0x03, 0x50
        /*003a*/ 	.short	0x0000


	//----- nvinfo : EIATTR_MAXREG_COUNT
	.align		4
        /*003c*/ 	.byte	0x03, 0x1b
        /*003e*/ 	.short	0x00ff


	//----- nvinfo : EIATTR_NUM_BARRIERS
	.align		4
        /*0040*/ 	.byte	0x02, 0x4c
        /*0042*/ 	.byte	0x01
	.zero		1


	//----- nvinfo : EIATTR_MERCURY_ISA_VERSION
	.align		4
        /*0044*/ 	.byte	0x03, 0x5f
        /*0046*/ 	.short	0x0101


	//----- nvinfo : EIATTR_VRC_CTA_INIT_COUNT
	.align		4
        /*0048*/ 	.byte	0x02, 0x4a
	.zero		1
	.zero		1


	//----- nvinfo : EIATTR_EXIT_INSTR_OFFSETS
	.align		4
        /*004c*/ 	.byte	0x04, 0x1c
        /*004e*/ 	.short	(.L_15 - .L_14)


	//   ....[0]....
.L_14:
        /*0050*/ 	.word	0x00000140


	//   ....[1]....
        /*0054*/ 	.word	0x00000520


	//----- nvinfo : EIATTR_CBANK_PARAM_SIZE
	.align		4
.L_15:
        /*0058*/ 	.byte	0x03, 0x19
        /*005a*/ 	.short	0x0018


	//----- nvinfo : EIATTR_PARAM_CBANK
	.align		4
        /*005c*/ 	.byte	0x04, 0x0a
        /*005e*/ 	.short	(.L_17 - .L_16)
	.align		4
.L_16:
        /*0060*/ 	.word	index@(.nv.constant0._Z16dotProductSharedPiS_S_)
        /*0064*/ 	.short	0x0380
        /*0066*/ 	.short	0x0018


	//----- nvinfo : EIATTR_SW_WAR
	.align		4
.L_17:
        /*0068*/ 	.byte	0x04, 0x36
        /*006a*/ 	.short	(.L_19 - .L_18)
.L_18:
        /*006c*/ 	.word	0x00000008
.L_19:


//--------------------- .nv.callgraph             --------------------------
	.section	.nv.callgraph,"",@"SHT_CUDA_CALLGRAPH"
	.align	4
	.sectionentsize	8
	.align		4
        /*0000*/ 	.word	0x00000000
	.align		4
        /*0004*/ 	.word	0xffffffff
	.align		4
        /*0008*/ 	.word	0x00000000
	.align		4
        /*000c*/ 	.word	0xfffffffe
	.align		4
        /*0010*/ 	.word	0x00000000
	.align		4
        /*0014*/ 	.word	0xfffffffd
	.align		4
        /*0018*/ 	.word	0x00000000
	.align		4
        /*001c*/ 	.word	0xfffffffc


//--------------------- .text._Z16dotProductSharedPiS_S_ --------------------------
	.section	.text._Z16dotProductSharedPiS_S_,"ax",@progbits
	.align	128
        .global         _Z16dotProductSharedPiS_S_
        .type           _Z16dotProductSharedPiS_S_,@function
        .size           _Z16dotProductSharedPiS_S_,(.L_x_6 - _Z16dotProductSharedPiS_S_)
        .other          _Z16dotProductSharedPiS_S_,@"STO_CUDA_ENTRY STV_DEFAULT"
_Z16dotProductSharedPiS_S_:
.text._Z16dotProductSharedPiS_S_:
[----:B------:R-:W-:Y:S01]  /*0000*/  LDC R1, c[0x0][0x37c] ;  /* 0x0000df00ff017b82 */ /* 0x000fe20000000800 */
[----:B------:R-:W0:Y:S07]  /*0010*/  S2R R21, SR_CTAID.X ;  /* 0x0000000000157919 */ /* 0x000e2e0000002500 */
[----:B------:R-:W0:Y:S01]  /*0020*/  LDC R20, c[0x0][0x360] ;  /* 0x0000d800ff147b82 */ /* 0x000e220000000800 */
[----:B------:R-:W1:Y:S01]  /*0030*/  LDCU.64 UR4, c[0x0][0x358] ;  /* 0x00006b00ff0477ac */ /* 0x000e620008000a00 */
[----:B------:R-:W0:Y:S06]  /*0040*/  S2R R2, SR_TID.X ;  /* 0x0000000000027919 */ /* 0x000e2c0000002100 */
[----:B------:R-:W2:Y:S08]  /*0050*/  LDC.64 R4, c[0x0][0x388] ;  /* 0x0000e200ff047b82 */ /* 0x000eb00000000a00 */
[----:B------:R-:W3:Y:S01]  /*0060*/  LDC.64 R6, c[0x0][0x390] ;  /* 0x0000e400ff067b82 */ /* 0x000ee20000000a00 */
[----:B0-----:R-:W-:-:S04]  /*0070*/  IMAD R3, R21, R20, R2 ;  /* 0x0000001415037224 */ /* 0x001fc800078e0202 */
[----:B--2---:R-:W-:-:S04]  /*0080*/  IMAD.WIDE R4, R3, 0x4, R4 ;  /* 0x0000000403047825 */ /* 0x004fc800078e0204 */
[----:B---3--:R-:W-:Y:S02]  /*0090*/  IMAD.WIDE R6, R3, 0x4, R6 ;  /* 0x0000000403067825 */ /* 0x008fe400078e0206 */
[----:B-1----:R-:W2:Y:S04]  /*00a0*/  LDG.E R4, desc[UR4][R4.64] ;  /* 0x0000000404047981 */ /* 0x002ea8000c1e1900 */
[----:B------:R-:W2:Y:S01]  /*00b0*/  LDG.E R7, desc[UR4][R6.64] ;  /* 0x0000000406077981 */ /* 0x000ea2000c1e1900 */
[----:B------:R-:W-:Y:S02]  /*00c0*/  MOV R3, 0x400 ;  /* 0x0000040000037802 */ /* 0x000fe40000000f00 */
[----:B------:R-:W-:Y:S01]  /*00d0*/  ISETP.NE.AND P0, PT, R2, RZ, PT ;  /* 0x000000ff0200720c */ /* 0x000fe20003f05270 */
[----:B------:R-:W0:Y:S02]  /*00e0*/  S2R R0, SR_CgaCtaId ;  /* 0x0000000000007919 */ /* 0x000e240000008800 */
[----:B0-----:R-:W-:-:S05]  /*00f0*/  LEA R3, R0, R3, 0x18 ;  /* 0x0000000300037211 */ /* 0x001fca00078ec0ff */
[----:B------:R-:W-:Y:S02]  /*0100*/  IMAD R9, R2, 0x4, R3 ;  /* 0x0000000402097824 */ /* 0x000fe400078e0203 */
[----:B--2---:R-:W-:-:S05]  /*0110*/  IMAD R0, R4, R7, RZ ;  /* 0x0000000704007224 */ /* 0x004fca00078e02ff */
[----:B------:R0:W-:Y:S01]  /*0120*/  STS [R9], R0 ;  /* 0x0000000009007388 */ /* 0x0001e20000000800 */
[----:B------:R-:W-:Y:S06]  /*0130*/  BAR.SYNC.DEFER_BLOCKING 0x0 ;  /* 0x0000000000007b1d */ /* 0x000fec0000010000 */
[----:B------:R-:W-:Y:S05]  /*0140*/  @P0 EXIT ;  /* 0x000000000000094d */ /* 0x000fea0003800000 */
[C---:B------:R-:W-:Y:S01]  /*0150*/  ISETP.GE.U32.AND P1, PT, R20.reuse, 0x10, PT ;  /* 0x000000101400780c */ /* 0x040fe20003f26070 */
[----:B------:R-:W-:Y:S01]  /*0160*/  IMAD.MOV.U32 R2, RZ, RZ, RZ ;  /* 0x000000ffff027224 */ /* 0x000fe200078e00ff */
[----:B------:R-:W-:Y:S01]  /*0170*/  LOP3.LUT R24, R20, 0xf, RZ, 0xc0, !PT ;  /* 0x0000000f14187812 */ /* 0x000fe200078ec0ff */
[----:B0-----:R-:W-:-:S03]  /*0180*/  IMAD.MOV.U32 R0, RZ, RZ, RZ ;  /* 0x000000ffff007224 */ /* 0x001fc600078e00ff */
[----:B------:R-:W-:-:S07]  /*0190*/  ISETP.NE.AND P0, PT, R24, RZ, PT ;  /* 0x000000ff1800720c */ /* 0x000fce0003f05270 */
[----:B------:R-:W-:Y:S06]  /*01a0*/  @!P1 BRA `(.L_x_0) ;  /* 0x0000000000549947 */ /* 0x000fec0003800000 */
[C---:B------:R-:W-:Y:S01]  /*01b0*/  LOP3.LUT R23, R20.reuse, 0xfffffff0, RZ, 0xc0, !PT ;  /* 0xfffffff014177812 */ /* 0x040fe200078ec0ff */
[----:B------:R-:W-:Y:S01]  /*01c0*/  VIADD R22, R3, 0x20 ;  /* 0x0000002003167836 */ /* 0x000fe20000000000 */
[----:B------:R-:W-:Y:S01]  /*01d0*/  LOP3.LUT R2, R20, 0x7f0, RZ, 0xc0, !PT ;  /* 0x000007f014027812 */ /* 0x000fe200078ec0ff */
[----:B------:R-:W-:Y:S02]  /*01e0*/  IMAD.MOV.U32 R0, RZ, RZ, RZ ;  /* 0x000000ffff007224 */ /* 0x000fe400078e00ff */
[----:B------:R-:W-:-:S07]  /*01f0*/  IMAD.MOV R23, RZ, RZ, -R23 ;  /* 0x000000ffff177224 */ /* 0x000fce00078e0a17 */
.L_x_1:
[----:B------:R-:W0:Y:S01]  /*0200*/  LDS.128 R4, [R22+-0x20] ;  /* 0xffffe00016047984 */ /* 0x000e220000000c00 */
[----:B------:R-:W-:-:S03]  /*0210*/  VIADD R23, R23, 0x10 ;  /* 0x0000001017177836 */ /* 0x000fc60000000000 */
[----:B------:R-:W1:Y:S02]  /*0220*/  LDS.128 R8, [R22+-0x10] ;  /* 0xfffff00016087984 */ /* 0x000e640000000c00 */
[----:B------:R-:W-:Y:S02]  /*0230*/  ISETP.NE.AND P1, PT, R23, RZ, PT ;  /* 0x000000ff1700720c */ /* 0x000fe40003f25270 */
[----:B------:R-:W2:Y:S04]  /*0240*/  LDS.128 R12, [R22] ;  /* 0x00000000160c7984 */ /* 0x000ea80000000c00 */
[----:B------:R3:W4:Y:S02]  /*0250*/  LDS.128 R16, [R22+0x10] ;  /* 0x0000100016107984 */ /* 0x0007240000000c00 */
[----:B---3--:R-:W-:Y:S01]  /*0260*/  VIADD R22, R22, 0x40 ;  /* 0x0000004016167836 */ /* 0x008fe20000000000 */
[----:B0-----:R-:W-:-:S04]  /*0270*/  IADD3 R4, PT, PT, R5, R4, R0 ;  /* 0x0000000405047210 */ /* 0x001fc80007ffe000 */
[----:B------:R-:W-:-:S04]  /*0280*/  IADD3 R4, PT, PT, R7, R6, R4 ;  /* 0x0000000607047210 */ /* 0x000fc80007ffe004 */
[----:B-1----:R-:W-:-:S04]  /*0290*/  IADD3 R4, PT, PT, R9, R8, R4 ;  /* 0x0000000809047210 */ /* 0x002fc80007ffe004 */
[----:B------:R-:W-:-:S04]  /*02a0*/  IADD3 R4, PT, PT, R11, R10, R4 ;  /* 0x0000000a0b047210 */ /* 0x000fc80007ffe004 */
[----:B--2---:R-:W-:-:S04]  /*02b0*/  IADD3 R4, PT, PT, R13, R12, R4 ;  /* 0x0000000c0d047210 */ /* 0x004fc80007ffe004 */
[----:B------:R-:W-:-:S04]  /*02c0*/  IADD3 R4, PT, PT, R15, R14, R4 ;  /* 0x0000000e0f047210 */ /* 0x000fc80007ffe004 */
[----:B----4-:R-:W-:-:S04]  /*02d0*/  IADD3 R4, PT, PT, R17, R16, R4 ;  /* 0x0000001011047210 */ /* 0x010fc80007ffe004 */
[----:B------:R-:W-:Y:S01]  /*02e0*/  IADD3 R0, PT, PT, R19, R18, R4 ;  /* 0x0000001213007210 */ /* 0x000fe20007ffe004 */
[----:B------:R-:W-:Y:S06]  /*02f0*/  @P1 BRA `(.L_x_1) ;  /* 0xfffffffc00c01947 */ /* 0x000fec000383ffff */
.L_x_0:
[----:B------:R-:W-:Y:S05]  /*0300*/  @!P0 BRA `(.L_x_2) ;  /* 0x0000000000788947 */ /* 0x000fea0003800000 */
[----:B------:R-:W-:Y:S02]  /*0310*/  ISETP.GE.U32.AND P0, PT, R24, 0x8, PT ;  /* 0x000000081800780c */ /* 0x000fe40003f06070 */
[----:B------:R-:W-:-:S04]  /*0320*/  LOP3.LUT R13, R20, 0x7, RZ, 0xc0, !PT ;  /* 0x00000007140d7812 */ /* 0x000fc800078ec0ff */
[----:B------:R-:W-:-:S07]  /*0330*/  ISETP.NE.AND P1, PT, R13, RZ, PT ;  /* 0x000000ff0d00720c */ /* 0x000fce0003f25270 */
[----:B------:R-:W-:Y:S06]  /*0340*/  @!P0 BRA `(.L_x_3) ;  /* 0x0000000000208947 */ /* 0x000fec0003800000 */
[C---:B------:R-:W-:Y:S02]  /*0350*/  IMAD R12, R2.reuse, 0x4, R3 ;  /* 0x00000004020c7824 */ /* 0x040fe400078e0203 */
[----:B------:R-:W-:-:S03]  /*0360*/  VIADD R2, R2, 0x8 ;  /* 0x0000000802027836 */ /* 0x000fc60000000000 */
[----:B------:R-:W0:Y:S04]  /*0370*/  LDS.128 R4, [R12] ;  /* 0x000000000c047984 */ /* 0x000e280000000c00 */
[----:B------:R-:W1:Y:S01]  /*0380*/  LDS.128 R8, [R12+0x10] ;  /* 0x000010000c087984 */ /* 0x000e620000000c00 */
[----:B0-----:R-:W-:-:S04]  /*0390*/  IADD3 R4, PT, PT, R5, R4, R0 ;  /* 0x0000000405047210 */ /* 0x001fc80007ffe000 */
[----:B------:R-:W-:-:S04]  /*03a0*/  IADD3 R4, PT, PT, R7, R6, R4 ;  /* 0x0000000607047210 */ /* 0x000fc80007ffe004 */
[----:B-1----:R-:W-:-:S04]  /*03b0*/  IADD3 R4, PT, PT, R9, R8, R4 ;  /* 0x0000000809047210 */ /* 0x002fc80007ffe004 */
[----:B------:R-:W-:-:S07]  /*03c0*/  IADD3 R0, PT, PT, R11, R10, R4 ;  /* 0x0000000a0b007210 */ /* 0x000fce0007ffe004 */
.L_x_3:
[----:B------:R-:W-:Y:S05]  /*03d0*/  @!P1 BRA `(.L_x_2) ;  /* 0x0000000000449947 */ /* 0x000fea0003800000 */
[----:B------:R-:W-:Y:S02]  /*03e0*/  ISETP.GE.U32.AND P0, PT, R13, 0x4, PT ;  /* 0x000000040d00780c */ /* 0x000fe40003f06070 */
[----:B------:R-:W-:-:S04]  /*03f0*/  LOP3.LUT R20, R20, 0x3, RZ, 0xc0, !PT ;  /* 0x0000000314147812 */ /* 0x000fc800078ec0ff */
[----:B------:R-:W-:-:S07]  /*0400*/  ISETP.NE.AND P1, PT, R20, RZ, PT ;  /* 0x000000ff1400720c */ /* 0x000fce0003f25270 */
[C---:B------:R-:W-:Y:S02]  /*0410*/  @P0 IMAD R4, R2.reuse, 0x4, R3 ;  /* 0x0000000402040824 */ /* 0x040fe400078e0203 */
[----:B------:R-:W-:-:S04]  /*0420*/  @P0 VIADD R2, R2, 0x4 ;  /* 0x0000000402020836 */ /* 0x000fc80000000000 */
[----:B------:R-:W0:Y:S02]  /*0430*/  @P0 LDS.128 R4, [R4] ;  /* 0x0000000004040984 */ /* 0x000e240000000c00 */
[----:B0-----:R-:W-:-:S04]  /*0440*/  @P0 IADD3 R5, PT, PT, R5, R4, R0 ;  /* 0x0000000405050210 */ /* 0x001fc80007ffe000 */
[----:B------:R-:W-:Y:S01]  /*0450*/  @P0 IADD3 R0, PT, PT, R7, R6, R5 ;  /* 0x0000000607000210 */ /* 0x000fe20007ffe005 */
[----:B------:R-:W-:Y:S06]  /*0460*/  @!P1 BRA `(.L_x_2) ;  /* 0x0000000000209947 */ /* 0x000fec0003800000 */
[----:B------:R-:W-:Y:S02]  /*0470*/  IMAD R2, R2, 0x4, R3 ;  /* 0x0000000402027824 */ /* 0x000fe400078e0203 */
[----:B------:R-:W-:-:S07]  /*0480*/  IMAD.MOV R20, RZ, RZ, -R20 ;  /* 0x000000ffff147224 */ /* 0x000fce00078e0a14 */
.L_x_4:
[----:B------:R0:W1:Y:S01]  /*0490*/  LDS R3, [R2] ;  /* 0x0000000002037984 */ /* 0x0000620000000800 */
[----:B------:R-:W-:-:S05]  /*04a0*/  VIADD R20, R20, 0x1 ;  /* 0x0000000114147836 */ /* 0x000fca0000000000 */
[----:B------:R-:W-:Y:S01]  /*04b0*/  ISETP.NE.AND P0, PT, R20, RZ, PT ;  /* 0x000000ff1400720c */ /* 0x000fe20003f05270 */
[----:B0-----:R-:W-:Y:S02]  /*04c0*/  VIADD R2, R2, 0x4 ;  /* 0x0000000402027836 */ /* 0x001fe40000000000 */
[----:B-1----:R-:W-:-:S10]  /*04d0*/  IMAD.IADD R0, R3, 0x1, R0 ;  /* 0x0000000103007824 */ /* 0x002fd400078e0200 */
[----:B------:R-:W-:Y:S05]  /*04e0*/  @P0 BRA `(.L_x_4) ;  /* 0xfffffffc00e80947 */ /* 0x000fea000383ffff */
.L_x_2:
[----:B------:R-:W0:Y:S02]  /*04f0*/  LDC.64 R2, c[0x0][0x380] ;  /* 0x0000e000ff027b82 */ /* 0x000e240000000a00 */
[----:B0-----:R-:W-:-:S05]  /*0500*/  IMAD.WIDE.U32 R2, R21, 0x4, R2 ;  /* 0x0000000415027825 */ /* 0x001fca00078e0002 */
[----:B------:R-:W-:Y:S01]  /*0510*/  STG.E desc[UR4][R2.64], R0 ;  /* 0x0000000002007986 */ /* 0x000fe2000c101904 */
[----:B------:R-:W-:Y:S05]  /*0520*/  EXIT ;  /* 0x000000000000794d */ /* 0x000fea0003800000 */
.L_x_5:
[----:B------:R-:W-:-:S00]  /*0530*/  BRA `(.L_x_5) ;  /* 0xfffffffc00fc7947 */ /* 0x000fc0000383ffff */
[----:B------:R-:W-:-:S00]  /*0540*/  NOP ;  /* 0x0000000000007918 */ /* 0x000fc00000000000 */
        /* <DEDUP_REMOVED lines=11> */
.L_x_6:


//--------------------- .nv.shared._Z16dotProductSharedPiS_S_ --------------------------
	.section	.nv.shared._Z16dotProductSharedPiS_S_,"aw",@nobits
	.sectionflags	@""
	.align	4
.nv.shared._Z16dotProductSharedPiS_S_:
	.zero		1056


//--------------------- .nv.shared.reserved.0     --------------------------
	.section	.nv.shared.reserved.0,"aw",@nobits
	.weak		__nv_reservedSMEM_offset_0_alias
	.size		__nv_reservedSMEM_offset_0_alias, 0, 64
	.other		__nv_reservedSMEM_offset_0_alias,@"STO_CUDA_RESERVED_SHARED STV_DEFAULT"
__nv_reservedSMEM_offset_0_alias:
	.zero		0
	.zero		64


//--------------------- .nv.constant0._Z16dotProductSharedPiS_S_ --------------------------
	.section	.nv.constant0._Z16dotProductSharedPiS_S_,"a",@progbits
	.sectionflags	@""
	.align	4
.nv.constant0._Z16dotProductSharedPiS_S_:
	.zero		920


//--------------------- SYMBOLS --------------------------

	.type		.nv.reservedSmem.offset0,@object
	.size		.nv.reservedSmem.offset0,0x4
	.type		.nv.reservedSmem.cap,@object
	.size		.nv.reservedSmem.cap,0x4
